	.headerflags	@"EF_CUDA_TEXMODE_UNIFIED EF_CUDA_64BIT_ADDRESS EF_CUDA_ACCELERATORS EF_CUDA_SM90 EF_CUDA_VIRTUAL_SM(EF_CUDA_SM90)"
	.elftype	@"ET_EXEC"


//--------------------- .nv.info                  --------------------------
	.section	.nv.info,"",@"SHT_CUDA_INFO"
	.align	4


	//----- nvinfo : EIATTR_REGCOUNT
	.align		4
        /*0000*/ 	.byte	0x04, 0x2f
        /*0002*/ 	.short	(.L_1 - .L_0)
	.align		4
.L_0:
        /*0004*/ 	.word	index@(triton_poi_fused__softmax_0)
        /*0008*/ 	.word	0x00000018


	//----- nvinfo : EIATTR_MIN_STACK_SIZE
	.align		4
.L_1:
        /*000c*/ 	.byte	0x04, 0x12
        /*000e*/ 	.short	(.L_3 - .L_2)
	.align		4
.L_2:
        /*0010*/ 	.word	index@(triton_poi_fused__softmax_0)
        /*0014*/ 	.word	0x00000000


	//----- nvinfo : EIATTR_FRAME_SIZE
	.align		4
.L_3:
        /*0018*/ 	.byte	0x04, 0x11
        /*001a*/ 	.short	(.L_5 - .L_4)
	.align		4
.L_4:
        /*001c*/ 	.word	index@(triton_poi_fused__softmax_0)
        /*0020*/ 	.word	0x00000000


	//----- nvinfo : EIATTR_MIN_STACK_SIZE
	.align		4
.L_5:
        /*0024*/ 	.byte	0x04, 0x12
        /*0026*/ 	.short	(.L_7 - .L_6)
	.align		4
.L_6:
        /*0028*/ 	.word	index@(triton_poi_fused__softmax_0)
        /*002c*/ 	.word	0x00000000
.L_7:


//--------------------- .nv.info.triton_poi_fused__softmax_0 --------------------------
	.section	.nv.info.triton_poi_fused__softmax_0,"",@"SHT_CUDA_INFO"
	.sectionflags	@""
	.align	4


	//----- nvinfo : EIATTR_CUDA_API_VERSION
	.align		4
        /*0000*/ 	.byte	0x04, 0x37
        /*0002*/ 	.short	(.L_9 - .L_8)
.L_8:
        /*0004*/ 	.word	0x0000007c


	//----- nvinfo : EIATTR_KPARAM_INFO
	.align		4
.L_9:
        /*0008*/ 	.byte	0x04, 0x17
        /*000a*/ 	.short	(.L_11 - .L_10)
.L_10:
        /*000c*/ 	.word	0x00000000
        /*0010*/ 	.short	0x0002
        /*0012*/ 	.short	0x0010
        /*0014*/ 	.byte	0x00, 0xf0, 0x11, 0x00


	//----- nvinfo : EIATTR_KPARAM_INFO
	.align		4
.L_11:
        /*0018*/ 	.byte	0x04, 0x17
        /*001a*/ 	.short	(.L_13 - .L_12)
.L_12:
        /*001c*/ 	.word	0x00000000
        /*0020*/ 	.short	0x0001
        /*0022*/ 	.short	0x0008
        /*0024*/ 	.byte	0x00, 0xf4, 0x21, 0x00


	//----- nvinfo : EIATTR_KPARAM_INFO
	.align		4
.L_13:
        /*0028*/ 	.byte	0x04, 0x17
        /*002a*/ 	.short	(.L_15 - .L_14)
.L_14:
        /*002c*/ 	.word	0x00000000
        /*0030*/ 	.short	0x0000
        /*0032*/ 	.short	0x0000
        /*0034*/ 	.byte	0x00, 0xf4, 0x21, 0x00


	//----- nvinfo : EIATTR_SPARSE_MMA_MASK
	.align		4
.L_15:
        /*0038*/ 	.byte	0x03, 0x50
        /*003a*/ 	.short	0x0000


	//----- nvinfo : EIATTR_MAXREG_COUNT
	.align		4
        /*003c*/ 	.byte	0x03, 0x1b
        /*003e*/ 	.short	0x00ff


	//----- nvinfo : EIATTR_EXIT_INSTR_OFFSETS
	.align		4
        /*0040*/ 	.byte	0x04, 0x1c
        /*0042*/ 	.short	(.L_17 - .L_16)


	//   ....[0]....
.L_16:
        /*0044*/ 	.word	0x00000420


	//   ....[1]....
        /*0048*/ 	.word	0x00000440


	//----- nvinfo : EIATTR_REQNTID
	.align		4
.L_17:
        /*004c*/ 	.byte	0x04, 0x10
        /*004e*/ 	.short	(.L_19 - .L_18)
.L_18:
        /*0050*/ 	.word	0x00000080
        /*0054*/ 	.word	0x00000001
        /*0058*/ 	.word	0x00000001


	//----- nvinfo : EIATTR_CBANK_PARAM_SIZE
	.align		4
.L_19:
        /*005c*/ 	.byte	0x03, 0x19
        /*005e*/ 	.short	0x0014


	//----- nvinfo : EIATTR_PARAM_CBANK
	.align		4
        /*0060*/ 	.byte	0x04, 0x0a
        /*0062*/ 	.short	(.L_21 - .L_20)
	.align		4
.L_20:
        /*0064*/ 	.word	index@(.nv.constant0.triton_poi_fused__softmax_0)
        /*0068*/ 	.short	0x0210
        /*006a*/ 	.short	0x0014


	//----- nvinfo : EIATTR_SW_WAR
	.align		4
.L_21:
        /*006c*/ 	.byte	0x04, 0x36
        /*006e*/ 	.short	(.L_23 - .L_22)
.L_22:
        /*0070*/ 	.word	0x00000008
.L_23:


//--------------------- .nv.callgraph             --------------------------
	.section	.nv.callgraph,"",@"SHT_CUDA_CALLGRAPH"
	.align	4
	.sectionentsize	8
	.align		4
        /*0000*/ 	.word	0x00000000
	.align		4
        /*0004*/ 	.word	0xffffffff
	.align		4
        /*0008*/ 	.word	0x00000000
	.align		4
        /*000c*/ 	.word	0xfffffffe
	.align		4
        /*0010*/ 	.word	0x00000000
	.align		4
        /*0014*/ 	.word	0xfffffffd
	.align		4
        /*0018*/ 	.word	0x00000000
	.align		4
        /*001c*/ 	.word	0xfffffffc


//--------------------- .text.triton_poi_fused__softmax_0 --------------------------
	.section	.text.triton_poi_fused__softmax_0,"ax",@progbits
	.align	128
        .global         triton_poi_fused__softmax_0
        .type           triton_poi_fused__softmax_0,@function
        .size           triton_poi_fused__softmax_0,(.L_x_1 - triton_poi_fused__softmax_0)
        .other          triton_poi_fused__softmax_0,@"STO_CUDA_ENTRY STV_DEFAULT"
triton_poi_fused__softmax_0:
.text.triton_poi_fused__softmax_0:
[----:B------:R-:W0:Y:S02]  /*0000*/  LDC R1, c[0x0][0x28] ;  /* 0x00000a00ff017b82 */ /* 0x000e240000000800 */
[----:B------:R-:W1:Y:S01]  /*0010*/  S2R R0, SR_TID.X ;  /* 0x0000000000007919 */ /* 0x000e620000002100 */
[----:B------:R-:W2:Y:S01]  /*0020*/  LDC.64 R2, c[0x0][0x210] ;  /* 0x00008400ff027b82 */ /* 0x000ea20000000a00 */
[----:B------:R-:W-:Y:S01]  /*0030*/  CS2R R6, SRZ ;  /* 0x0000000000067805 */ /* 0x000fe2000001ff00 */
[----:B------:R-:W-:Y:S01]  /*0040*/  ULDC.64 UR4, c[0x0][0x208] ;  /* 0x0000820000047ab9 */ /* 0x000fe20000000a00 */
[----:B------:R-:W3:Y:S01]  /*0050*/  S2R R5, SR_CTAID.X ;  /* 0x0000000000057919 */ /* 0x000ee20000002500 */
[----:B-1----:R-:W-:Y:S01]  /*0060*/  IMAD.SHL.U32 R0, R0, 0x2, RZ ;  /* 0x0000000200007824 */ /* 0x002fe200078e00ff */
[----:B---3--:R-:W-:-:S04]  /*0070*/  SHF.R.S32.HI R4, RZ, 0x17, R5 ;  /* 0x00000017ff047819 */ /* 0x008fc80000011405 */
[----:B------:R-:W-:Y:S02]  /*0080*/  LOP3.LUT R0, R0, 0xfe, RZ, 0xc0, !PT ;  /* 0x000000fe00007812 */ /* 0x000fe400078ec0ff */
[----:B------:R-:W-:-:S03]  /*0090*/  SGXT R4, R4, 0x1 ;  /* 0x000000010404781a */ /* 0x000fc60000000200 */
[----:B------:R-:W-:-:S05]  /*00a0*/  IMAD R5, R5, 0x100, R0 ;  /* 0x0000010005057824 */ /* 0x000fca00078e0200 */
[CC--:B------:R-:W-:Y:S02]  /*00b0*/  LEA.HI R0, R4.reuse, R5.reuse, RZ, 0x4 ;  /* 0x0000000504007211 */ /* 0x0c0fe400078f20ff */
[-C--:B------:R-:W-:Y:S02]  /*00c0*/  LEA.HI R4, R4, R5.reuse, RZ, 0x6 ;  /* 0x0000000504047211 */ /* 0x080fe400078f30ff */
[----:B------:R-:W-:Y:S02]  /*00d0*/  LOP3.LUT R0, R0, 0xfffffff0, RZ, 0xc0, !PT ;  /* 0xfffffff000007812 */ /* 0x000fe400078ec0ff */
[----:B------:R-:W-:Y:S02]  /*00e0*/  LOP3.LUT R4, R4, 0xffffffc0, RZ, 0xc0, !PT ;  /* 0xffffffc004047812 */ /* 0x000fe400078ec0ff */
[----:B------:R-:W-:Y:S02]  /*00f0*/  ISETP.GE.AND P0, PT, R5, 0x100, PT ;  /* 0x000001000500780c */ /* 0x000fe40003f06270 */
[----:B------:R-:W-:-:S05]  /*0100*/  IADD3 R17, R4, R5, -R0 ;  /* 0x0000000504117210 */ /* 0x000fca0007ffe800 */
[----:B--2---:R-:W-:Y:S01]  /*0110*/  IMAD.WIDE R10, R17, 0x4, R2 ;  /* 0x00000004110a7825 */ /* 0x004fe200078e0202 */
[----:B------:R-:W-:-:S03]  /*0120*/  CS2R R8, SRZ ;  /* 0x0000000000087805 */ /* 0x000fc6000001ff00 */
[C---:B------:R-:W-:Y:S02]  /*0130*/  VIADD R13, R17.reuse, 0x10 ;  /* 0x00000010110d7836 */ /* 0x040fe40000000000 */
[----:B------:R1:W2:Y:S01]  /*0140*/  @!P0 LDG.E.EL.64 R6, desc[UR4][R10.64] ;  /* 0x000000040a068981 */ /* 0x0002a2000c2e1b00 */
[----:B------:R-:W-:Y:S02]  /*0150*/  VIADD R15, R17, 0x20 ;  /* 0x00000020110f7836 */ /* 0x000fe40000000000 */
[----:B------:R-:W-:Y:S01]  /*0160*/  IMAD.WIDE R12, R13, 0x4, R2 ;  /* 0x000000040d0c7825 */ /* 0x000fe200078e0202 */
[----:B------:R-:W-:-:S04]  /*0170*/  CS2R R18, SRZ ;  /* 0x0000000000127805 */ /* 0x000fc8000001ff00 */
[----:B------:R-:W3:Y:S01]  /*0180*/  @!P0 LDG.E.EL.64 R8, desc[UR4][R12.64] ;  /* 0x000000040c088981 */ /* 0x000ee2000c2e1b00 */
[----:B------:R-:W-:-:S05]  /*0190*/  IMAD.WIDE R14, R15, 0x4, R2 ;  /* 0x000000040f0e7825 */ /* 0x000fca00078e0202 */
[----:B------:R-:W4:Y:S01]  /*01a0*/  @!P0 LDG.E.EL.64 R18, desc[UR4][R14.64] ;  /* 0x000000040e128981 */ /* 0x000f22000c2e1b00 */
[----:B------:R-:W-:Y:S01]  /*01b0*/  VIADD R17, R17, 0x30 ;  /* 0x0000003011117836 */ /* 0x000fe20000000000 */
[----:B------:R-:W-:-:S03]  /*01c0*/  CS2R R20, SRZ ;  /* 0x0000000000147805 */ /* 0x000fc6000001ff00 */
[----:B-1----:R-:W-:-:S05]  /*01d0*/  IMAD.WIDE R10, R17, 0x4, R2 ;  /* 0x00000004110a7825 */ /* 0x002fca00078e0202 */
[----:B------:R-:W5:Y:S01]  /*01e0*/  @!P0 LDG.E.EL.64 R20, desc[UR4][R10.64] ;  /* 0x000000040a148981 */ /* 0x000f62000c2e1b00 */
[----:B------:R-:W-:Y:S01]  /*01f0*/  CS2R R16, SRZ ;  /* 0x0000000000107805 */ /* 0x000fe2000001ff00 */
[----:B------:R-:W-:-:S05]  /*0200*/  IMAD.WIDE R2, R5, 0x4, R2 ;  /* 0x0000000405027825 */ /* 0x000fca00078e0202 */
[----:B------:R1:W5:Y:S02]  /*0210*/  @!P0 LDG.E.64 R16, desc[UR4][R2.64] ;  /* 0x0000000402108981 */ /* 0x000364000c1e1b00 */
[----:B-1----:R-:W1:Y:S02]  /*0220*/  LDC.64 R2, c[0x0][0x218] ;  /* 0x00008600ff027b82 */ /* 0x002e640000000a00 */
[----:B-1----:R-:W-:Y:S01]  /*0230*/  IMAD.WIDE R2, R5, 0x4, R2 ;  /* 0x0000000405027825 */ /* 0x002fe200078e0202 */
[C---:B--2---:R-:W-:Y:S02]  /*0240*/  FSETP.NAN.AND P3, PT, R6.reuse, R6, PT ;  /* 0x000000060600720b */ /* 0x044fe40003f68000 */
[C---:B------:R-:W-:Y:S02]  /*0250*/  FSETP.NAN.AND P4, PT, R7.reuse, R7, PT ;  /* 0x000000070700720b */ /* 0x040fe40003f88000 */
[----:B---3--:R-:W-:Y:S02]  /*0260*/  FSETP.GT.AND P1, PT, R6, R8, PT ;  /* 0x000000080600720b */ /* 0x008fe40003f24000 */
[----:B------:R-:W-:-:S07]  /*0270*/  FSETP.GT.AND P2, PT, R7, R9, PT ;  /* 0x000000090700720b */ /* 0x000fce0003f44000 */
[----:B------:R-:W-:Y:S02]  /*0280*/  @!P3 FSEL R6, R6, R8, P1 ;  /* 0x000000080606b208 */ /* 0x000fe40000800000 */
[----:B------:R-:W-:Y:S02]  /*0290*/  @!P4 FSEL R7, R7, R9, P2 ;  /* 0x000000090707c208 */ /* 0x000fe40001000000 */
[C---:B----4-:R-:W-:Y:S02]  /*02a0*/  FSETP.GT.AND P1, PT, R6.reuse, R18, PT ;  /* 0x000000120600720b */ /* 0x050fe40003f24000 */
[C---:B------:R-:W-:Y:S02]  /*02b0*/  FSETP.GT.AND P2, PT, R7.reuse, R19, PT ;  /* 0x000000130700720b */ /* 0x040fe40003f44000 */
[----:B------:R-:W-:Y:S02]  /*02c0*/  FSETP.NAN.AND P3, PT, R6, R6, PT ;  /* 0x000000060600720b */ /* 0x000fe40003f68000 */
[----:B------:R-:W-:-:S07]  /*02d0*/  FSETP.NAN.AND P4, PT, R7, R7, PT ;  /* 0x000000070700720b */ /* 0x000fce0003f88000 */
[----:B------:R-:W-:Y:S02]  /*02e0*/  @!P1 FSEL R6, R6, R18, P3 ;  /* 0x0000001206069208 */ /* 0x000fe40001800000 */
[----:B------:R-:W-:Y:S02]  /*02f0*/  @!P2 FSEL R7, R7, R19, P4 ;  /* 0x000000130707a208 */ /* 0x000fe40002000000 */
[C---:B-----5:R-:W-:Y:S02]  /*0300*/  FSETP.GT.AND P1, PT, R6.reuse, R20, PT ;  /* 0x000000140600720b */ /* 0x060fe40003f24000 */
[C---:B------:R-:W-:Y:S02]  /*0310*/  FSETP.GT.AND P2, PT, R7.reuse, R21, PT ;  /* 0x000000150700720b */ /* 0x040fe40003f44000 */
[----:B------:R-:W-:Y:S02]  /*0320*/  FSETP.NAN.AND P3, PT, R6, R6, PT ;  /* 0x000000060600720b */ /* 0x000fe40003f68000 */
[----:B------:R-:W-:-:S07]  /*0330*/  FSETP.NAN.AND P4, PT, R7, R7, PT ;  /* 0x000000070700720b */ /* 0x000fce0003f88000 */
[----:B------:R-:W-:Y:S02]  /*0340*/  @!P1 FSEL R6, R6, R20, P3 ;  /* 0x0000001406069208 */ /* 0x000fe40001800000 */
[----:B------:R-:W-:-:S03]  /*0350*/  @!P2 FSEL R7, R7, R21, P4 ;  /* 0x000000150707a208 */ /* 0x000fc60002000000 */
[----:B------:R-:W-:Y:S02]  /*0360*/  FADD R16, -R6, R16 ;  /* 0x0000001006107221 */ /* 0x000fe40000000100 */
[----:B------:R-:W-:Y:S02]  /*0370*/  FADD R17, -R7, R17 ;  /* 0x0000001107117221 */ /* 0x000fe40000000100 */
[----:B------:R-:W-:Y:S02]  /*0380*/  FMUL R16, R16, 1.4426950216293334961 ;  /* 0x3fb8aa3b10107820 */ /* 0x000fe40000400000 */
[----:B------:R-:W-:-:S03]  /*0390*/  FMUL R17, R17, 1.4426950216293334961 ;  /* 0x3fb8aa3b11117820 */ /* 0x000fc60000400000 */
[----:B------:R-:W-:Y:S02]  /*03a0*/  FSETP.GEU.AND P1, PT, R16, -126, PT ;  /* 0xc2fc00001000780b */ /* 0x000fe40003f2e000 */
[----:B------:R-:W-:-:S11]  /*03b0*/  FSETP.GEU.AND P2, PT, R17, -126, PT ;  /* 0xc2fc00001100780b */ /* 0x000fd60003f4e000 */
[----:B------:R-:W-:Y:S02]  /*03c0*/  @!P1 FMUL R16, R16, 0.5 ;  /* 0x3f00000010109820 */ /* 0x000fe40000400000 */
[----:B------:R-:W-:Y:S02]  /*03d0*/  @!P2 FMUL R17, R17, 0.5 ;  /* 0x3f0000001111a820 */ /* 0x000fe40000400000 */
[----:B------:R-:W1:Y:S08]  /*03e0*/  MUFU.EX2 R6, R16 ;  /* 0x0000001000067308 */ /* 0x000e700000000800 */
[----:B------:R-:W2:Y:S01]  /*03f0*/  MUFU.EX2 R7, R17 ;  /* 0x0000001100077308 */ /* 0x000ea20000000800 */
[----:B-1----:R-:W-:Y:S01]  /*0400*/  @!P1 FMUL R6, R6, R6 ;  /* 0x0000000606069220 */ /* 0x002fe20000400000 */
[----:B--2---:R-:W-:Y:S01]  /*0410*/  @!P2 FMUL R7, R7, R7 ;  /* 0x000000070707a220 */ /* 0x004fe20000400000 */
[----:B------:R-:W-:Y:S06]  /*0420*/  @P0 EXIT ;  /* 0x000000000000094d */ /* 0x000fec0003800000 */
[----:B------:R-:W-:Y:S01]  /*0430*/  STG.E.64 desc[UR4][R2.64], R6 ;  /* 0x0000000602007986 */ /* 0x000fe2000c101b04 */
[----:B------:R-:W-:Y:S05]  /*0440*/  EXIT ;  /* 0x000000000000794d */ /* 0x000fea0003800000 */
.L_x_0:
[----:B------:R-:W-:-:S00]  /*0450*/  BRA `(.L_x_0) ;  /* 0xfffffffc00fc7947 */ /* 0x000fc0000383ffff */
[----:B------:R-:W-:-:S00]  /*0460*/  NOP ;  /* 0x0000000000007918 */ /* 0x000fc00000000000 */
        /* <DEDUP_REMOVED lines=9> */
.L_x_1:


//--------------------- .nv.constant0.triton_poi_fused__softmax_0 --------------------------
	.section	.nv.constant0.triton_poi_fused__softmax_0,"a",@progbits
	.sectionflags	@""
	.align	4
.nv.constant0.triton_poi_fused__softmax_0:
	.zero		548
